//
// Generated by NVIDIA NVVM Compiler
//
// Compiler Build ID: CL-36424714
// Cuda compilation tools, release 13.0, V13.0.88
// Based on NVVM 20.0.0
//

.version 9.0
.target sm_100
.address_size 64

	// .globl	_Z19modifyStructByValue8MyStruct

.visible .entry _Z19modifyStructByValue8MyStruct(
	.param .align 4 .b8 _Z19modifyStructByValue8MyStruct_param_0[8]
)
{


	ret;

}
	// .globl	_Z21modifyStructByPointerP8MyStruct
.visible .entry _Z21modifyStructByPointerP8MyStruct(
	.param .u64 .ptr .align 1 _Z21modifyStructByPointerP8MyStruct_param_0
)
{
	.reg .b32 	%r<3>;
	.reg .b64 	%rd<3>;

	ld.param.u64 	%rd1, [_Z21modifyStructByPointerP8MyStruct_param_0];
	cvta.to.global.u64 	%rd2, %rd1;
	mov.b32 	%r1, 888;
	st.global.u32 	[%rd2], %r1;
	mov.b32 	%r2, 1076719780;
	st.global.u32 	[%rd2+4], %r2;
	ret;

}


// ===== COMPILED SASS (sm_100) =====

	.target	sm_100

	.elftype	@"ET_EXEC"


//--------------------- .note.nv.tkinfo           --------------------------
	.section	.note.nv.tkinfo,"",@"SHT_NOTE"
	.sectionflags	@"SHF_NOTE_NV_TKINFO"
	.tkinfo
        /*0018*/ 	.word	0x00000002
        /*0030*/ 	.string	""
        /*0030*/ 	.string	"ptxas"
        /*0030*/ 	.string	"Cuda compilation tools, release 13.0, V13.0.88"
        /*0030*/ 	.string	"Build cuda_13.0.r13.0/compiler.36424714_0"
        /*0030*/ 	.string	"-arch sm_100 -m 64 "



//--------------------- .note.nv.cuinfo           --------------------------
	.section	.note.nv.cuinfo,"",@"SHT_NOTE"
	.sectionflags	@"SHF_NOTE_NV_CUINFO"
        /*0018*/ 	.short	0x0002
        /*001a*/ 	.short	0x0064
        /*001c*/ 	.short	0x0082
	.zero		2


//--------------------- .nv.info                  --------------------------
	.section	.nv.info,"",@"SHT_CUDA_INFO"
	.align	4


	//----- nvinfo : EIATTR_REGCOUNT
	.align		4
        /*0000*/ 	.byte	0x04, 0x2f
        /*0002*/ 	.short	(.L_1 - .L_0)
	.align		4
.L_0:
        /*0004*/ 	.word	index@(_Z19modifyStructByValue8MyStruct)
        /*0008*/ 	.word	0x00000004


	//----- nvinfo : EIATTR_FRAME_SIZE
	.align		4
.L_1:
        /*000c*/ 	.byte	0x04, 0x11
        /*000e*/ 	.short	(.L_3 - .L_2)
	.align		4
.L_2:
        /*0010*/ 	.word	index@(_Z19modifyStructByValue8MyStruct)
        /*0014*/ 	.word	0x00000000


	//----- nvinfo : EIATTR_REGCOUNT
	.align		4
.L_3:
        /*0018*/ 	.byte	0x04, 0x2f
        /*001a*/ 	.short	(.L_5 - .L_4)
	.align		4
.L_4:
        /*001c*/ 	.word	index@(_Z21modifyStructByPointerP8MyStruct)
        /*0020*/ 	.word	0x0000000a


	//----- nvinfo : EIATTR_FRAME_SIZE
	.align		4
.L_5:
        /*0024*/ 	.byte	0x04, 0x11
        /*0026*/ 	.short	(.L_7 - .L_6)
	.align		4
.L_6:
        /*0028*/ 	.word	index@(_Z21modifyStructByPointerP8MyStruct)
        /*002c*/ 	.word	0x00000000


	//----- nvinfo : EIATTR_MIN_STACK_SIZE
	.align		4
.L_7:
        /*0030*/ 	.byte	0x04, 0x12
        /*0032*/ 	.short	(.L_9 - .L_8)
	.align		4
.L_8:
        /*0034*/ 	.word	index@(_Z21modifyStructByPointerP8MyStruct)
        /*0038*/ 	.word	0x00000000


	//----- nvinfo : EIATTR_MIN_STACK_SIZE
	.align		4
.L_9:
        /*003c*/ 	.byte	0x04, 0x12
        /*003e*/ 	.short	(.L_11 - .L_10)
	.align		4
.L_10:
        /*0040*/ 	.word	index@(_Z19modifyStructByValue8MyStruct)
        /*0044*/ 	.word	0x00000000
.L_11:


//--------------------- .nv.compat                --------------------------
	.section	.nv.compat,"",@"SHT_CUDA_COMPAT_INFO"
	.align	4
        /*0000*/ 	.byte	0x02, 0x09, 0x00, 0x00, 0x02, 0x02, 0x01, 0x00, 0x02, 0x05, 0x05, 0x00, 0x03, 0x07, 0x01, 0x01
        /*0010*/ 	.byte	0x02, 0x03, 0x00, 0x00, 0x02, 0x06, 0x01, 0x00, 0x04, 0x0b, 0x08, 0x00, 0x09, 0x00, 0x00, 0x00
        /*0020*/ 	.byte	0x00, 0x00, 0x00, 0x00


//--------------------- .nv.info._Z21modifyStructByPointerP8MyStruct --------------------------
	.section	.nv.info._Z21modifyStructByPointerP8MyStruct,"",@"SHT_CUDA_INFO"
	.sectionflags	@""
	.align	4


	//----- nvinfo : EIATTR_CUDA_API_VERSION
	.align		4
        /*0000*/ 	.byte	0x04, 0x37
        /*0002*/ 	.short	(.L_13 - .L_12)
.L_12:
        /*0004*/ 	.word	0x00000082


	//----- nvinfo : EIATTR_KPARAM_INFO
	.align		4
.L_13:
        /*0008*/ 	.byte	0x04, 0x17
        /*000a*/ 	.short	(.L_15 - .L_14)
.L_14:
        /*000c*/ 	.word	0x00000000
        /*0010*/ 	.short	0x0000
        /*0012*/ 	.short	0x0000
        /*0014*/ 	.byte	0x00, 0xf5, 0x21, 0x00


	//----- nvinfo : EIATTR_SPARSE_MMA_MASK
	.align		4
.L_15:
        /*0018*/ 	.byte	0x03, 0x50
        /*001a*/ 	.short	0x0000


	//----- nvinfo : EIATTR_MAXREG_COUNT
	.align		4
        /*001c*/ 	.byte	0x03, 0x1b
        /*001e*/ 	.short	0x00ff


	//----- nvinfo : EIATTR_MERCURY_ISA_VERSION
	.align		4
        /*0020*/ 	.byte	0x03, 0x5f
        /*0022*/ 	.short	0x0101


	//----- nvinfo : EIATTR_VRC_CTA_INIT_COUNT
	.align		4
        /*0024*/ 	.byte	0x02, 0x4a
	.zero		1
	.zero		1


	//----- nvinfo : EIATTR_EXIT_INSTR_OFFSETS
	.align		4
        /*0028*/ 	.byte	0x04, 0x1c
        /*002a*/ 	.short	(.L_17 - .L_16)


	//   ....[0]....
.L_16:
        /*002c*/ 	.word	0x00000070


	//----- nvinfo : EIATTR_CBANK_PARAM_SIZE
	.align		4
.L_17:
        /*0030*/ 	.byte	0x03, 0x19
        /*0032*/ 	.short	0x0008


	//----- nvinfo : EIATTR_PARAM_CBANK
	.align		4
        /*0034*/ 	.byte	0x04, 0x0a
        /*0036*/ 	.short	(.L_19 - .L_18)
	.align		4
.L_18:
        /*0038*/ 	.word	index@(.nv.constant0._Z21modifyStructByPointerP8MyStruct)
        /*003c*/ 	.short	0x0380
        /*003e*/ 	.short	0x0008


	//----- nvinfo : EIATTR_SW_WAR
	.align		4
.L_19:
        /*0040*/ 	.byte	0x04, 0x36
        /*0042*/ 	.short	(.L_21 - .L_20)
.L_20:
        /*0044*/ 	.word	0x00000008
.L_21:


//--------------------- .nv.info._Z19modifyStructByValue8MyStruct --------------------------
	.section	.nv.info._Z19modifyStructByValue8MyStruct,"",@"SHT_CUDA_INFO"
	.sectionflags	@""
	.align	4


	//----- nvinfo : EIATTR_CUDA_API_VERSION
	.align		4
        /*0000*/ 	.byte	0x04, 0x37
        /*0002*/ 	.short	(.L_23 - .L_22)
.L_22:
        /*0004*/ 	.word	0x00000082


	//----- nvinfo : EIATTR_KPARAM_INFO
	.align		4
.L_23:
        /*0008*/ 	.byte	0x04, 0x17
        /*000a*/ 	.short	(.L_25 - .L_24)
.L_24:
        /*000c*/ 	.word	0x00000000
        /*0010*/ 	.short	0x0000
        /*0012*/ 	.short	0x0000
        /*0014*/ 	.byte	0x00, 0xf0, 0x21, 0x00


	//----- nvinfo : EIATTR_SPARSE_MMA_MASK
	.align		4
.L_25:
        /*0018*/ 	.byte	0x03, 0x50
        /*001a*/ 	.short	0x0000


	//----- nvinfo : EIATTR_MAXREG_COUNT
	.align		4
        /*001c*/ 	.byte	0x03, 0x1b
        /*001e*/ 	.short	0x00ff


	//----- nvinfo : EIATTR_MERCURY_ISA_VERSION
	.align		4
        /*0020*/ 	.byte	0x03, 0x5f
        /*0022*/ 	.short	0x0101


	//----- nvinfo : EIATTR_VRC_CTA_INIT_COUNT
	.align		4
        /*0024*/ 	.byte	0x02, 0x4a
	.zero		1
	.zero		1


	//----- nvinfo : EIATTR_EXIT_INSTR_OFFSETS
	.align		4
        /*0028*/ 	.byte	0x04, 0x1c
        /*002a*/ 	.short	(.L_27 - .L_26)


	//   ....[0]....
.L_26:
        /*002c*/ 	.word	0x00000010


	//----- nvinfo : EIATTR_CBANK_PARAM_SIZE
	.align		4
.L_27:
        /*0030*/ 	.byte	0x03, 0x19
        /*0032*/ 	.short	0x0008


	//----- nvinfo : EIATTR_PARAM_CBANK
	.align		4
        /*0034*/ 	.byte	0x04, 0x0a
        /*0036*/ 	.short	(.L_29 - .L_28)
	.align		4
.L_28:
        /*0038*/ 	.word	index@(.nv.constant0._Z19modifyStructByValue8MyStruct)
        /*003c*/ 	.short	0x0380
        /*003e*/ 	.short	0x0008


	//----- nvinfo : EIATTR_SW_WAR
	.align		4
.L_29:
        /*0040*/ 	.byte	0x04, 0x36
        /*0042*/ 	.short	(.L_31 - .L_30)
.L_30:
        /*0044*/ 	.word	0x00000008
.L_31:


//--------------------- .nv.callgraph             --------------------------
	.section	.nv.callgraph,"",@"SHT_CUDA_CALLGRAPH"
	.align	4
	.sectionentsize	8
	.align		4
        /*0000*/ 	.word	0x00000000
	.align		4
        /*0004*/ 	.word	0xffffffff
	.align		4
        /*0008*/ 	.word	0x00000000
	.align		4
        /*000c*/ 	.word	0xfffffffe
	.align		4
        /*0010*/ 	.word	0x00000000
	.align		4
        /*0014*/ 	.word	0xfffffffd
	.align		4
        /*0018*/ 	.word	0x00000000
	.align		4
        /*001c*/ 	.word	0xfffffffc


//--------------------- .text._Z21modifyStructByPointerP8MyStruct --------------------------
	.section	.text._Z21modifyStructByPointerP8MyStruct,"ax",@progbits
	.align	128
        .global         _Z21modifyStructByPointerP8MyStruct
        .type           _Z21modifyStructByPointerP8MyStruct,@function
        .size           _Z21modifyStructByPointerP8MyStruct,(.L_x_2 - _Z21modifyStructByPointerP8MyStruct)
        .other          _Z21modifyStructByPointerP8MyStruct,@"STO_CUDA_ENTRY STV_DEFAULT"
_Z21modifyStructByPointerP8MyStruct:
.text._Z21modifyStructByPointerP8MyStruct:
[----:B------:R-:W-:Y:S08]  /*0000*/  LDC R1, c[0x0][0x37c] ;  /* 0x0000df00ff017b82 */ /* 0x000ff00000000800 */
[----:B------:R-:W0:Y:S01]  /*0010*/  LDC.64 R2, c[0x0][0x380] ;  /* 0x0000e000ff027b82 */ /* 0x000e220000000a00 */
[----:B------:R-:W0:Y:S01]  /*0020*/  LDCU.64 UR4, c[0x0][0x358] ;  /* 0x00006b00ff0477ac */ /* 0x000e220008000a00 */
[----:B------:R-:W-:Y:S01]  /*0030*/  HFMA2 R5, -RZ, RZ, 0, 5.2928924560546875e-05 ;  /* 0x00000378ff057431 */ /* 0x000fe200000001ff */
[----:B------:R-:W-:-:S04]  /*0040*/  MOV R7, 0x402d70a4 ;  /* 0x402d70a400077802 */ /* 0x000fc80000000f00 */
[----:B0-----:R-:W-:Y:S04]  /*0050*/  STG.E desc[UR4][R2.64], R5 ;  /* 0x0000000502007986 */ /* 0x001fe8000c101904 */
[----:B------:R-:W-:Y:S01]  /*0060*/  STG.E desc[UR4][R2.64+0x4], R7 ;  /* 0x0000040702007986 */ /* 0x000fe2000c101904 */
[----:B------:R-:W-:Y:S05]  /*0070*/  EXIT ;  /* 0x000000000000794d */ /* 0x000fea0003800000 */
.L_x_0:
[----:B------:R-:W-:-:S00]  /*0080*/  BRA `(.L_x_0) ;  /* 0xfffffffc00fc7947 */ /* 0x000fc0000383ffff */
[----:B------:R-:W-:-:S00]  /*0090*/  NOP ;  /* 0x0000000000007918 */ /* 0x000fc00000000000 */
        /* <DEDUP_REMOVED lines=14> */
.L_x_2:


//--------------------- .text._Z19modifyStructByValue8MyStruct --------------------------
	.section	.text._Z19modifyStructByValue8MyStruct,"ax",@progbits
	.align	128
        .global         _Z19modifyStructByValue8MyStruct
        .type           _Z19modifyStructByValue8MyStruct,@function
        .size           _Z19modifyStructByValue8MyStruct,(.L_x_3 - _Z19modifyStructByValue8MyStruct)
        .other          _Z19modifyStructByValue8MyStruct,@"STO_CUDA_ENTRY STV_DEFAULT"
_Z19modifyStructByValue8MyStruct:
.text._Z19modifyStructByValue8MyStruct:
[----:B------:R-:W-:Y:S01]  /*0000*/  LDC R1, c[0x0][0x37c] ;  /* 0x0000df00ff017b82 */ /* 0x000fe20000000800 */
[----:B------:R-:W-:Y:S05]  /*0010*/  EXIT ;  /* 0x000000000000794d */ /* 0x000fea0003800000 */
.L_x_1:
        /* <DEDUP_REMOVED lines=14> */
.L_x_3:


//--------------------- .nv.shared.reserved.0     --------------------------
	.section	.nv.shared.reserved.0,"aw",@nobits
	.weak		__nv_reservedSMEM_offset_0_alias
	.size		__nv_reservedSMEM_offset_0_alias, 0, 64
	.other		__nv_reservedSMEM_offset_0_alias,@"STO_CUDA_RESERVED_SHARED STV_DEFAULT"
__nv_reservedSMEM_offset_0_alias:
	.zero		0
	.zero		64


//--------------------- .nv.constant0._Z21modifyStructByPointerP8MyStruct --------------------------
	.section	.nv.constant0._Z21modifyStructByPointerP8MyStruct,"a",@progbits
	.sectionflags	@""
	.align	4
.nv.constant0._Z21modifyStructByPointerP8MyStruct:
	.zero		904


//--------------------- .nv.constant0._Z19modifyStructByValue8MyStruct --------------------------
	.section	.nv.constant0._Z19modifyStructByValue8MyStruct,"a",@progbits
	.sectionflags	@""
	.align	4
.nv.constant0._Z19modifyStructByValue8MyStruct:
	.zero		904


//--------------------- SYMBOLS --------------------------

	.type		.nv.reservedSmem.offset0,@object
	.size		.nv.reservedSmem.offset0,0x4
